	.headerflags	@"EF_CUDA_TEXMODE_UNIFIED EF_CUDA_64BIT_ADDRESS EF_CUDA_SM75 EF_CUDA_VIRTUAL_SM(EF_CUDA_SM75)"
	.elftype	@"ET_REL"


//--------------------- .nv.info                  --------------------------
	.section	.nv.info,"",@"SHT_CUDA_INFO"
	.align	4


	//----- nvinfo : EIATTR_REGCOUNT
	.align		4
        /*0000*/ 	.byte	0x04, 0x2f
        /*0002*/ 	.short	(.L_1 - .L_0)
	.align		4
.L_0:
        /*0004*/ 	.word	index@(_Z13test_add_fp166__halfS_)
        /*0008*/ 	.word	0x00000018


	//----- nvinfo : EIATTR_MAX_STACK_SIZE
	.align		4
.L_1:
        /*000c*/ 	.byte	0x04, 0x23
        /*000e*/ 	.short	(.L_3 - .L_2)
	.align		4
.L_2:
        /*0010*/ 	.word	index@(_Z13test_add_fp166__halfS_)
        /*0014*/ 	.word	0x00000000


	//----- nvinfo : EIATTR_FRAME_SIZE
	.align		4
.L_3:
        /*0018*/ 	.byte	0x04, 0x11
        /*001a*/ 	.short	(.L_5 - .L_4)
	.align		4
.L_4:
        /*001c*/ 	.word	index@(_Z13test_add_fp166__halfS_)
        /*0020*/ 	.word	0x00000000


	//----- nvinfo : EIATTR_REGCOUNT
	.align		4
.L_5:
        /*0024*/ 	.byte	0x04, 0x2f
        /*0026*/ 	.short	(.L_7 - .L_6)
	.align		4
.L_6:
        /*0028*/ 	.word	index@(_Z13test_cmp_fp166__halfS_)
        /*002c*/ 	.word	0x00000018


	//----- nvinfo : EIATTR_MAX_STACK_SIZE
	.align		4
.L_7:
        /*0030*/ 	.byte	0x04, 0x23
        /*0032*/ 	.short	(.L_9 - .L_8)
	.align		4
.L_8:
        /*0034*/ 	.word	index@(_Z13test_cmp_fp166__halfS_)
        /*0038*/ 	.word	0x00000000


	//----- nvinfo : EIATTR_FRAME_SIZE
	.align		4
.L_9:
        /*003c*/ 	.byte	0x04, 0x11
        /*003e*/ 	.short	(.L_11 - .L_10)
	.align		4
.L_10:
        /*0040*/ 	.word	index@(_Z13test_cmp_fp166__halfS_)
        /*0044*/ 	.word	0x00000000
.L_11:


//--------------------- .nv.info._Z13test_cmp_fp166__halfS_ --------------------------
	.section	.nv.info._Z13test_cmp_fp166__halfS_,"",@"SHT_CUDA_INFO"
	.align	4


	//----- nvinfo : EIATTR_SW_WAR
	.align		4
        /*0000*/ 	.byte	0x04, 0x36
        /*0002*/ 	.short	(.L_13 - .L_12)
.L_12:
        /*0004*/ 	.word	0x00000001


	//----- nvinfo : EIATTR_CUDA_API_VERSION
	.align		4
.L_13:
        /*0008*/ 	.byte	0x04, 0x37
        /*000a*/ 	.short	(.L_15 - .L_14)
.L_14:
        /*000c*/ 	.word	0x00000078
.L_15:


//--------------------- .nv.info._Z13test_add_fp166__halfS_ --------------------------
	.section	.nv.info._Z13test_add_fp166__halfS_,"",@"SHT_CUDA_INFO"
	.align	4


	//----- nvinfo : EIATTR_SW_WAR
	.align		4
        /*0000*/ 	.byte	0x04, 0x36
        /*0002*/ 	.short	(.L_17 - .L_16)
.L_16:
        /*0004*/ 	.word	0x00000001


	//----- nvinfo : EIATTR_CUDA_API_VERSION
	.align		4
.L_17:
        /*0008*/ 	.byte	0x04, 0x37
        /*000a*/ 	.short	(.L_19 - .L_18)
.L_18:
        /*000c*/ 	.word	0x00000078
.L_19:


//--------------------- .nv.callgraph             --------------------------
	.section	.nv.callgraph,"",@"SHT_CUDA_CALLGRAPH"
	.align	4
	.sectionentsize	8
	.align		4
        /*0000*/ 	.word	0x00000000
	.align		4
        /*0004*/ 	.word	0xffffffff
	.align		4
        /*0008*/ 	.word	0x00000000
	.align		4
        /*000c*/ 	.word	0xfffffffe
	.align		4
        /*0010*/ 	.word	0x00000000
	.align		4
        /*0014*/ 	.word	0xfffffffd
	.align		4
        /*0018*/ 	.word	0x00000000
	.align		4
        /*001c*/ 	.word	0xfffffffc


//--------------------- .nv.prototype             --------------------------
	.section	.nv.prototype,"",@"SHT_CUDA_PROTOTYPE"
	.align	4
	.sectionentsize	8
	.align		4
        /*0000*/ 	.word	index@(_Z13test_cmp_fp166__halfS_)
	.align		4
        /*0004*/ 	.word	str_index@("#ib2b2")
	.align		4
        /*0008*/ 	.word	index@(_Z13test_add_fp166__halfS_)
	.align		4
        /*000c*/ 	.word	str_index@("#b2b2b2")


//--------------------- .text._Z13test_cmp_fp166__halfS_ --------------------------
	.section	.text._Z13test_cmp_fp166__halfS_,"ax",@progbits
	.sectioninfo	@"SHI_REGISTERS=24"
	.align	128
        .global         _Z13test_cmp_fp166__halfS_
        .type           _Z13test_cmp_fp166__halfS_,@function
        .size           _Z13test_cmp_fp166__halfS_,(.L_x_2 - _Z13test_cmp_fp166__halfS_)
_Z13test_cmp_fp166__halfS_:
.text._Z13test_cmp_fp166__halfS_:
[----:B------:R-:W-:Y:S02]  /*0000*/  PRMT R4, R4, 0x7710, RZ ;  /* 0x0000771004047816 */ /* 0x000fe400000000ff */
[----:B------:R-:W-:-:S06]  /*0010*/  PRMT R5, R5, 0x7710, RZ ;  /* 0x0000771005057816 */ /* 0x000fcc00000000ff */
[----:B------:R-:W-:-:S08]  /*0020*/  HSETP2.NEU.AND P0, PT, R4.H0_H0, R5.H0_H0, PT ;  /* 0x2000000504007234 */ /* 0x000fd00003f0d800 */
[----:B------:R-:W-:Y:S01]  /*0030*/  SEL R4, RZ, 0x1, P0 ;  /* 0x00000001ff047807 */ /* 0x000fe20000000000 */
[----:B------:R-:W-:Y:S07]  /*0040*/  RET.ABS.NODEC R20 0x0 ;  /* 0x0000000014007950 */ /* 0x000fee0003e00000 */
.L_x_0:
[----:B------:R-:W-:-:S00]  /*0050*/  BRA `(.L_x_0) ;  /* 0xfffffff000007947 */ /* 0x000fc0000383ffff */
[----:B------:R-:W-:-:S00]  /*0060*/  NOP ;  /* 0x0000000000007918 */ /* 0x000fc00000000000 */
[----:B------:R-:W-:-:S00]  /*0070*/  NOP ;  /* 0x0000000000007918 */ /* 0x000fc00000000000 */
.L_x_2:


//--------------------- .text._Z13test_add_fp166__halfS_ --------------------------
	.section	.text._Z13test_add_fp166__halfS_,"ax",@progbits
	.sectioninfo	@"SHI_REGISTERS=24"
	.align	128
        .global         _Z13test_add_fp166__halfS_
        .type           _Z13test_add_fp166__halfS_,@function
        .size           _Z13test_add_fp166__halfS_,(.L_x_3 - _Z13test_add_fp166__halfS_)
_Z13test_add_fp166__halfS_:
.text._Z13test_add_fp166__halfS_:
[----:B------:R-:W-:Y:S02]  /*0000*/  PRMT R4, R4, 0x7710, RZ ;  /* 0x0000771004047816 */ /* 0x000fe400000000ff */
[----:B------:R-:W-:-:S06]  /*0010*/  PRMT R5, R5, 0x7710, RZ ;  /* 0x0000771005057816 */ /* 0x000fcc00000000ff */
[----:B------:R-:W-:Y:S01]  /*0020*/  HADD2 R4, R4.H0_H0, R5.H0_H0 ;  /* 0x2000000504047230 */ /* 0x000fe20000000800 */
[----:B------:R-:W-:Y:S07]  /*0030*/  RET.ABS.NODEC R20 0x0 ;  /* 0x0000000014007950 */ /* 0x000fee0003e00000 */
.L_x_1:
[----:B------:R-:W-:-:S00]  /*0040*/  BRA `(.L_x_1) ;  /* 0xfffffff000007947 */ /* 0x000fc0000383ffff */
[----:B------:R-:W-:-:S00]  /*0050*/  NOP ;  /* 0x0000000000007918 */ /* 0x000fc00000000000 */
[----:B------:R-:W-:-:S00]  /*0060*/  NOP ;  /* 0x0000000000007918 */ /* 0x000fc00000000000 */
[----:B------:R-:W-:-:S00]  /*0070*/  NOP ;  /* 0x0000000000007918 */ /* 0x000fc00000000000 */
.L_x_3:
